//
// Generated by NVIDIA NVVM Compiler
//
// Compiler Build ID: CL-36424714
// Cuda compilation tools, release 13.0, V13.0.88
// Based on NVVM 20.0.0
//

.version 9.0
.target sm_100
.address_size 64

	// .globl	_Z6phase1Piii

.visible .entry _Z6phase1Piii(
	.param .u64 .ptr .align 1 _Z6phase1Piii_param_0,
	.param .u32 _Z6phase1Piii_param_1,
	.param .u32 _Z6phase1Piii_param_2
)
{
	.reg .pred 	%p<12>;
	.reg .b32 	%r<53>;
	.reg .b64 	%rd<17>;

	ld.param.u64 	%rd8, [_Z6phase1Piii_param_0];
	ld.param.u32 	%r25, [_Z6phase1Piii_param_1];
	ld.param.u32 	%r24, [_Z6phase1Piii_param_2];
	cvta.to.global.u64 	%rd1, %rd8;
	mov.u32 	%r26, %tid.y;
	shl.b32 	%r1, %r25, 5;
	add.s32 	%r2, %r1, %r26;
	mov.u32 	%r3, %tid.x;
	add.s32 	%r4, %r1, %r3;
	max.s32 	%r27, %r2, %r4;
	setp.ge.s32 	%p1, %r27, %r24;
	@%p1 bra 	$L__BB0_17;
	add.s32 	%r5, %r1, 32;
	setp.eq.s32 	%p2, %r1, 2147483616;
	@%p2 bra 	$L__BB0_17;
	mul.lo.s32 	%r6, %r2, %r24;
	add.s32 	%r28, %r6, %r4;
	mul.wide.s32 	%rd9, %r28, 4;
	add.s64 	%rd2, %rd1, %rd9;
	add.s32 	%r7, %r1, 1;
	max.s32 	%r8, %r5, %r7;
	and.b32  	%r29, %r8, 1;
	setp.eq.b32 	%p3, %r29, 1;
	not.pred 	%p4, %p3;
	mov.u32 	%r52, %r1;
	@%p4 bra 	$L__BB0_6;
	add.s32 	%r30, %r1, %r6;
	mul.wide.s32 	%rd10, %r30, 4;
	add.s64 	%rd11, %rd1, %rd10;
	ld.global.u32 	%r31, [%rd11];
	mad.lo.s32 	%r32, %r1, %r24, %r4;
	mul.wide.s32 	%rd12, %r32, 4;
	add.s64 	%rd13, %rd1, %rd12;
	ld.global.u32 	%r33, [%rd13];
	add.s32 	%r9, %r33, %r31;
	ld.global.u32 	%r34, [%rd2];
	setp.ge.s32 	%p5, %r9, %r34;
	@%p5 bra 	$L__BB0_5;
	st.global.u32 	[%rd2], %r9;
$L__BB0_5:
	bar.sync 	0;
	mov.u32 	%r52, %r7;
$L__BB0_6:
	sub.s32 	%r35, %r1, %r8;
	setp.gt.u32 	%p6, %r35, -4;
	@%p6 bra 	$L__BB0_17;
	mad.lo.s32 	%r36, %r52, %r24, %r3;
	add.s32 	%r51, %r36, %r1;
	shl.b32 	%r12, %r24, 2;
	add.s32 	%r50, %r52, %r6;
	mul.wide.s32 	%rd5, %r24, 4;
$L__BB0_8:
	mul.wide.s32 	%rd14, %r50, 4;
	add.s64 	%rd3, %rd1, %rd14;
	ld.global.u32 	%r37, [%rd3];
	mul.wide.s32 	%rd15, %r51, 4;
	add.s64 	%rd4, %rd1, %rd15;
	ld.global.u32 	%r38, [%rd4];
	add.s32 	%r17, %r38, %r37;
	ld.global.u32 	%r39, [%rd2];
	setp.ge.s32 	%p7, %r17, %r39;
	@%p7 bra 	$L__BB0_10;
	st.global.u32 	[%rd2], %r17;
$L__BB0_10:
	bar.sync 	0;
	ld.global.u32 	%r40, [%rd3+4];
	add.s64 	%rd6, %rd4, %rd5;
	ld.global.u32 	%r41, [%rd6];
	add.s32 	%r18, %r41, %r40;
	ld.global.u32 	%r42, [%rd2];
	setp.ge.s32 	%p8, %r18, %r42;
	@%p8 bra 	$L__BB0_12;
	st.global.u32 	[%rd2], %r18;
$L__BB0_12:
	bar.sync 	0;
	ld.global.u32 	%r43, [%rd3+8];
	add.s64 	%rd7, %rd6, %rd5;
	ld.global.u32 	%r44, [%rd7];
	add.s32 	%r19, %r44, %r43;
	ld.global.u32 	%r45, [%rd2];
	setp.ge.s32 	%p9, %r19, %r45;
	@%p9 bra 	$L__BB0_14;
	st.global.u32 	[%rd2], %r19;
$L__BB0_14:
	bar.sync 	0;
	ld.global.u32 	%r46, [%rd3+12];
	add.s64 	%rd16, %rd7, %rd5;
	ld.global.u32 	%r47, [%rd16];
	add.s32 	%r20, %r47, %r46;
	ld.global.u32 	%r48, [%rd2];
	setp.ge.s32 	%p10, %r20, %r48;
	@%p10 bra 	$L__BB0_16;
	st.global.u32 	[%rd2], %r20;
$L__BB0_16:
	bar.sync 	0;
	add.s32 	%r52, %r52, 4;
	add.s32 	%r51, %r51, %r12;
	add.s32 	%r50, %r50, 4;
	setp.lt.s32 	%p11, %r52, %r5;
	@%p11 bra 	$L__BB0_8;
$L__BB0_17:
	ret;

}
	// .globl	_Z6phase2Piii
.visible .entry _Z6phase2Piii(
	.param .u64 .ptr .align 1 _Z6phase2Piii_param_0,
	.param .u32 _Z6phase2Piii_param_1,
	.param .u32 _Z6phase2Piii_param_2
)
{
	.reg .pred 	%p<14>;
	.reg .b32 	%r<57>;
	.reg .b64 	%rd<17>;

	ld.param.u64 	%rd8, [_Z6phase2Piii_param_0];
	ld.param.u32 	%r24, [_Z6phase2Piii_param_1];
	ld.param.u32 	%r25, [_Z6phase2Piii_param_2];
	cvta.to.global.u64 	%rd1, %rd8;
	mov.u32 	%r1, %ctaid.x;
	setp.eq.s32 	%p1, %r1, %r24;
	@%p1 bra 	$L__BB1_18;
	mov.u32 	%r26, %tid.y;
	shl.b32 	%r27, %r1, 5;
	mov.u32 	%r28, %tid.x;
	shl.b32 	%r2, %r24, 5;
	mov.u32 	%r29, %ctaid.y;
	setp.eq.s32 	%p2, %r29, 0;
	selp.b32 	%r30, %r2, %r27, %p2;
	add.s32 	%r3, %r30, %r26;
	selp.b32 	%r31, %r27, %r2, %p2;
	add.s32 	%r4, %r31, %r28;
	max.s32 	%r32, %r3, %r4;
	setp.ge.s32 	%p3, %r32, %r25;
	@%p3 bra 	$L__BB1_18;
	add.s32 	%r5, %r2, 32;
	setp.eq.s32 	%p4, %r2, 2147483616;
	@%p4 bra 	$L__BB1_18;
	mul.lo.s32 	%r6, %r3, %r25;
	add.s32 	%r33, %r6, %r4;
	mul.wide.s32 	%rd9, %r33, 4;
	add.s64 	%rd2, %rd1, %rd9;
	add.s32 	%r7, %r2, 1;
	max.s32 	%r8, %r5, %r7;
	and.b32  	%r34, %r8, 1;
	setp.eq.b32 	%p5, %r34, 1;
	not.pred 	%p6, %p5;
	mov.u32 	%r56, %r2;
	@%p6 bra 	$L__BB1_7;
	add.s32 	%r35, %r2, %r6;
	mul.wide.s32 	%rd10, %r35, 4;
	add.s64 	%rd11, %rd1, %rd10;
	ld.global.u32 	%r36, [%rd11];
	mad.lo.s32 	%r37, %r2, %r25, %r4;
	mul.wide.s32 	%rd12, %r37, 4;
	add.s64 	%rd13, %rd1, %rd12;
	ld.global.u32 	%r38, [%rd13];
	add.s32 	%r9, %r38, %r36;
	ld.global.u32 	%r39, [%rd2];
	setp.ge.s32 	%p7, %r9, %r39;
	@%p7 bra 	$L__BB1_6;
	st.global.u32 	[%rd2], %r9;
$L__BB1_6:
	bar.sync 	0;
	mov.u32 	%r56, %r7;
$L__BB1_7:
	sub.s32 	%r40, %r2, %r8;
	setp.gt.u32 	%p8, %r40, -4;
	@%p8 bra 	$L__BB1_18;
	mad.lo.s32 	%r55, %r56, %r25, %r4;
	shl.b32 	%r12, %r25, 2;
	add.s32 	%r54, %r56, %r6;
	mul.wide.s32 	%rd5, %r25, 4;
$L__BB1_9:
	mul.wide.s32 	%rd14, %r54, 4;
	add.s64 	%rd3, %rd1, %rd14;
	ld.global.u32 	%r41, [%rd3];
	mul.wide.s32 	%rd15, %r55, 4;
	add.s64 	%rd4, %rd1, %rd15;
	ld.global.u32 	%r42, [%rd4];
	add.s32 	%r17, %r42, %r41;
	ld.global.u32 	%r43, [%rd2];
	setp.ge.s32 	%p9, %r17, %r43;
	@%p9 bra 	$L__BB1_11;
	st.global.u32 	[%rd2], %r17;
$L__BB1_11:
	bar.sync 	0;
	ld.global.u32 	%r44, [%rd3+4];
	add.s64 	%rd6, %rd4, %rd5;
	ld.global.u32 	%r45, [%rd6];
	add.s32 	%r18, %r45, %r44;
	ld.global.u32 	%r46, [%rd2];
	setp.ge.s32 	%p10, %r18, %r46;
	@%p10 bra 	$L__BB1_13;
	st.global.u32 	[%rd2], %r18;
$L__BB1_13:
	bar.sync 	0;
	ld.global.u32 	%r47, [%rd3+8];
	add.s64 	%rd7, %rd6, %rd5;
	ld.global.u32 	%r48, [%rd7];
	add.s32 	%r19, %r48, %r47;
	ld.global.u32 	%r49, [%rd2];
	setp.ge.s32 	%p11, %r19, %r49;
	@%p11 bra 	$L__BB1_15;
	st.global.u32 	[%rd2], %r19;
$L__BB1_15:
	bar.sync 	0;
	ld.global.u32 	%r50, [%rd3+12];
	add.s64 	%rd16, %rd7, %rd5;
	ld.global.u32 	%r51, [%rd16];
	add.s32 	%r20, %r51, %r50;
	ld.global.u32 	%r52, [%rd2];
	setp.ge.s32 	%p12, %r20, %r52;
	@%p12 bra 	$L__BB1_17;
	st.global.u32 	[%rd2], %r20;
$L__BB1_17:
	bar.sync 	0;
	add.s32 	%r56, %r56, 4;
	add.s32 	%r55, %r55, %r12;
	add.s32 	%r54, %r54, 4;
	setp.lt.s32 	%p13, %r56, %r5;
	@%p13 bra 	$L__BB1_9;
$L__BB1_18:
	ret;

}
	// .globl	_Z6phase3Piii
.visible .entry _Z6phase3Piii(
	.param .u64 .ptr .align 1 _Z6phase3Piii_param_0,
	.param .u32 _Z6phase3Piii_param_1,
	.param .u32 _Z6phase3Piii_param_2
)
{
	.reg .pred 	%p<15>;
	.reg .b32 	%r<57>;
	.reg .b64 	%rd<17>;

	ld.param.u64 	%rd8, [_Z6phase3Piii_param_0];
	ld.param.u32 	%r27, [_Z6phase3Piii_param_1];
	ld.param.u32 	%r28, [_Z6phase3Piii_param_2];
	cvta.to.global.u64 	%rd1, %rd8;
	mov.u32 	%r1, %ctaid.x;
	setp.eq.s32 	%p1, %r1, %r27;
	mov.u32 	%r2, %ctaid.y;
	setp.eq.s32 	%p2, %r2, %r27;
	or.pred  	%p3, %p1, %p2;
	@%p3 bra 	$L__BB2_18;
	mov.u32 	%r29, %tid.y;
	shl.b32 	%r30, %r2, 5;
	add.s32 	%r3, %r30, %r29;
	mov.u32 	%r4, %tid.x;
	shl.b32 	%r5, %r1, 5;
	add.s32 	%r6, %r5, %r4;
	max.s32 	%r31, %r3, %r6;
	setp.ge.s32 	%p4, %r31, %r28;
	@%p4 bra 	$L__BB2_18;
	shl.b32 	%r7, %r27, 5;
	add.s32 	%r8, %r7, 32;
	setp.eq.s32 	%p5, %r7, 2147483616;
	@%p5 bra 	$L__BB2_18;
	mul.lo.s32 	%r9, %r28, %r3;
	add.s32 	%r32, %r9, %r6;
	mul.wide.s32 	%rd9, %r32, 4;
	add.s64 	%rd2, %rd1, %rd9;
	add.s32 	%r10, %r7, 1;
	max.s32 	%r11, %r8, %r10;
	and.b32  	%r33, %r11, 1;
	setp.eq.b32 	%p6, %r33, 1;
	not.pred 	%p7, %p6;
	mov.u32 	%r56, %r7;
	@%p7 bra 	$L__BB2_7;
	add.s32 	%r34, %r7, %r9;
	mul.wide.s32 	%rd10, %r34, 4;
	add.s64 	%rd11, %rd1, %rd10;
	ld.global.u32 	%r35, [%rd11];
	mad.lo.s32 	%r36, %r7, %r28, %r6;
	mul.wide.s32 	%rd12, %r36, 4;
	add.s64 	%rd13, %rd1, %rd12;
	ld.global.u32 	%r37, [%rd13];
	add.s32 	%r12, %r37, %r35;
	ld.global.u32 	%r38, [%rd2];
	setp.ge.s32 	%p8, %r12, %r38;
	@%p8 bra 	$L__BB2_6;
	st.global.u32 	[%rd2], %r12;
$L__BB2_6:
	bar.sync 	0;
	mov.u32 	%r56, %r10;
$L__BB2_7:
	sub.s32 	%r39, %r7, %r11;
	setp.gt.u32 	%p9, %r39, -4;
	@%p9 bra 	$L__BB2_18;
	mad.lo.s32 	%r40, %r56, %r28, %r4;
	add.s32 	%r55, %r40, %r5;
	shl.b32 	%r15, %r28, 2;
	add.s32 	%r54, %r56, %r9;
	mul.wide.s32 	%rd5, %r28, 4;
$L__BB2_9:
	mul.wide.s32 	%rd14, %r54, 4;
	add.s64 	%rd3, %rd1, %rd14;
	ld.global.u32 	%r41, [%rd3];
	mul.wide.s32 	%rd15, %r55, 4;
	add.s64 	%rd4, %rd1, %rd15;
	ld.global.u32 	%r42, [%rd4];
	add.s32 	%r20, %r42, %r41;
	ld.global.u32 	%r43, [%rd2];
	setp.ge.s32 	%p10, %r20, %r43;
	@%p10 bra 	$L__BB2_11;
	st.global.u32 	[%rd2], %r20;
$L__BB2_11:
	bar.sync 	0;
	ld.global.u32 	%r44, [%rd3+4];
	add.s64 	%rd6, %rd4, %rd5;
	ld.global.u32 	%r45, [%rd6];
	add.s32 	%r21, %r45, %r44;
	ld.global.u32 	%r46, [%rd2];
	setp.ge.s32 	%p11, %r21, %r46;
	@%p11 bra 	$L__BB2_13;
	st.global.u32 	[%rd2], %r21;
$L__BB2_13:
	bar.sync 	0;
	ld.global.u32 	%r47, [%rd3+8];
	add.s64 	%rd7, %rd6, %rd5;
	ld.global.u32 	%r48, [%rd7];
	add.s32 	%r22, %r48, %r47;
	ld.global.u32 	%r49, [%rd2];
	setp.ge.s32 	%p12, %r22, %r49;
	@%p12 bra 	$L__BB2_15;
	st.global.u32 	[%rd2], %r22;
$L__BB2_15:
	bar.sync 	0;
	ld.global.u32 	%r50, [%rd3+12];
	add.s64 	%rd16, %rd7, %rd5;
	ld.global.u32 	%r51, [%rd16];
	add.s32 	%r23, %r51, %r50;
	ld.global.u32 	%r52, [%rd2];
	setp.ge.s32 	%p13, %r23, %r52;
	@%p13 bra 	$L__BB2_17;
	st.global.u32 	[%rd2], %r23;
$L__BB2_17:
	bar.sync 	0;
	add.s32 	%r56, %r56, 4;
	add.s32 	%r55, %r55, %r15;
	add.s32 	%r54, %r54, 4;
	setp.lt.s32 	%p14, %r56, %r8;
	@%p14 bra 	$L__BB2_9;
$L__BB2_18:
	ret;

}


// ===== COMPILED SASS (sm_100) =====

	.target	sm_100

	.elftype	@"ET_EXEC"


//--------------------- .note.nv.tkinfo           --------------------------
	.section	.note.nv.tkinfo,"",@"SHT_NOTE"
	.sectionflags	@"SHF_NOTE_NV_TKINFO"
	.tkinfo
        /*0018*/ 	.word	0x00000002
        /*0030*/ 	.string	""
        /*0030*/ 	.string	"ptxas"
        /*0030*/ 	.string	"Cuda compilation tools, release 13.0, V13.0.88"
        /*0030*/ 	.string	"Build cuda_13.0.r13.0/compiler.36424714_0"
        /*0030*/ 	.string	"-arch sm_100 -m 64 "



//--------------------- .note.nv.cuinfo           --------------------------
	.section	.note.nv.cuinfo,"",@"SHT_NOTE"
	.sectionflags	@"SHF_NOTE_NV_CUINFO"
        /*0018*/ 	.short	0x0002
        /*001a*/ 	.short	0x0064
        /*001c*/ 	.short	0x0082
	.zero		2


//--------------------- .nv.info                  --------------------------
	.section	.nv.info,"",@"SHT_CUDA_INFO"
	.align	4


	//----- nvinfo : EIATTR_REGCOUNT
	.align		4
        /*0000*/ 	.byte	0x04, 0x2f
        /*0002*/ 	.short	(.L_1 - .L_0)
	.align		4
.L_0:
        /*0004*/ 	.word	index@(_Z6phase1Piii)
        /*0008*/ 	.word	0x00000016


	//----- nvinfo : EIATTR_FRAME_SIZE
	.align		4
.L_1:
        /*000c*/ 	.byte	0x04, 0x11
        /*000e*/ 	.short	(.L_3 - .L_2)
	.align		4
.L_2:
        /*0010*/ 	.word	index@(_Z6phase1Piii)
        /*0014*/ 	.word	0x00000000


	//----- nvinfo : EIATTR_REGCOUNT
	.align		4
.L_3:
        /*0018*/ 	.byte	0x04, 0x2f
        /*001a*/ 	.short	(.L_5 - .L_4)
	.align		4
.L_4:
        /*001c*/ 	.word	index@(_Z6phase2Piii)
        /*0020*/ 	.word	0x00000016


	//----- nvinfo : EIATTR_FRAME_SIZE
	.align		4
.L_5:
        /*0024*/ 	.byte	0x04, 0x11
        /*0026*/ 	.short	(.L_7 - .L_6)
	.align		4
.L_6:
        /*0028*/ 	.word	index@(_Z6phase2Piii)
        /*002c*/ 	.word	0x00000000


	//----- nvinfo : EIATTR_REGCOUNT
	.align		4
.L_7:
        /*0030*/ 	.byte	0x04, 0x2f
        /*0032*/ 	.short	(.L_9 - .L_8)
	.align		4
.L_8:
        /*0034*/ 	.word	index@(_Z6phase3Piii)
        /*0038*/ 	.word	0x00000016


	//----- nvinfo : EIATTR_FRAME_SIZE
	.align		4
.L_9:
        /*003c*/ 	.byte	0x04, 0x11
        /*003e*/ 	.short	(.L_11 - .L_10)
	.align		4
.L_10:
        /*0040*/ 	.word	index@(_Z6phase3Piii)
        /*0044*/ 	.word	0x00000000


	//----- nvinfo : EIATTR_MIN_STACK_SIZE
	.align		4
.L_11:
        /*0048*/ 	.byte	0x04, 0x12
        /*004a*/ 	.short	(.L_13 - .L_12)
	.align		4
.L_12:
        /*004c*/ 	.word	index@(_Z6phase3Piii)
        /*0050*/ 	.word	0x00000000


	//----- nvinfo : EIATTR_MIN_STACK_SIZE
	.align		4
.L_13:
        /*0054*/ 	.byte	0x04, 0x12
        /*0056*/ 	.short	(.L_15 - .L_14)
	.align		4
.L_14:
        /*0058*/ 	.word	index@(_Z6phase2Piii)
        /*005c*/ 	.word	0x00000000


	//----- nvinfo : EIATTR_MIN_STACK_SIZE
	.align		4
.L_15:
        /*0060*/ 	.byte	0x04, 0x12
        /*0062*/ 	.short	(.L_17 - .L_16)
	.align		4
.L_16:
        /*0064*/ 	.word	index@(_Z6phase1Piii)
        /*0068*/ 	.word	0x00000000
.L_17:


//--------------------- .nv.compat                --------------------------
	.section	.nv.compat,"",@"SHT_CUDA_COMPAT_INFO"
	.align	4
        /*0000*/ 	.byte	0x02, 0x09, 0x00, 0x00, 0x02, 0x02, 0x01, 0x00, 0x02, 0x05, 0x05, 0x00, 0x03, 0x07, 0x01, 0x01
        /*0010*/ 	.byte	0x02, 0x03, 0x00, 0x00, 0x02, 0x06, 0x01, 0x00, 0x04, 0x0b, 0x08, 0x00, 0x09, 0x00, 0x00, 0x00
        /*0020*/ 	.byte	0x00, 0x00, 0x00, 0x00


//--------------------- .nv.info._Z6phase3Piii    --------------------------
	.section	.nv.info._Z6phase3Piii,"",@"SHT_CUDA_INFO"
	.sectionflags	@""
	.align	4


	//----- nvinfo : EIATTR_CUDA_API_VERSION
	.align		4
        /*0000*/ 	.byte	0x04, 0x37
        /*0002*/ 	.short	(.L_19 - .L_18)
.L_18:
        /*0004*/ 	.word	0x00000082


	//----- nvinfo : EIATTR_KPARAM_INFO
	.align		4
.L_19:
        /*0008*/ 	.byte	0x04, 0x17
        /*000a*/ 	.short	(.L_21 - .L_20)
.L_20:
        /*000c*/ 	.word	0x00000000
        /*0010*/ 	.short	0x0002
        /*0012*/ 	.short	0x000c
        /*0014*/ 	.byte	0x00, 0xf0, 0x11, 0x00


	//----- nvinfo : EIATTR_KPARAM_INFO
	.align		4
.L_21:
        /*0018*/ 	.byte	0x04, 0x17
        /*001a*/ 	.short	(.L_23 - .L_22)
.L_22:
        /*001c*/ 	.word	0x00000000
        /*0020*/ 	.short	0x0001
        /*0022*/ 	.short	0x0008
        /*0024*/ 	.byte	0x00, 0xf0, 0x11, 0x00


	//----- nvinfo : EIATTR_KPARAM_INFO
	.align		4
.L_23:
        /*0028*/ 	.byte	0x04, 0x17
        /*002a*/ 	.short	(.L_25 - .L_24)
.L_24:
        /*002c*/ 	.word	0x00000000
        /*0030*/ 	.short	0x0000
        /*0032*/ 	.short	0x0000
        /*0034*/ 	.byte	0x00, 0xf5, 0x21, 0x00


	//----- nvinfo : EIATTR_SPARSE_MMA_MASK
	.align		4
.L_25:
        /*0038*/ 	.byte	0x03, 0x50
        /*003a*/ 	.short	0x0000


	//----- nvinfo : EIATTR_MAXREG_COUNT
	.align		4
        /*003c*/ 	.byte	0x03, 0x1b
        /*003e*/ 	.short	0x00ff


	//----- nvinfo : EIATTR_NUM_BARRIERS
	.align		4
        /*0040*/ 	.byte	0x02, 0x4c
        /*0042*/ 	.byte	0x01
	.zero		1


	//----- nvinfo : EIATTR_MERCURY_ISA_VERSION
	.align		4
        /*0044*/ 	.byte	0x03, 0x5f
        /*0046*/ 	.short	0x0101


	//----- nvinfo : EIATTR_VRC_CTA_INIT_COUNT
	.align		4
        /*0048*/ 	.byte	0x02, 0x4a
	.zero		1
	.zero		1


	//----- nvinfo : EIATTR_EXIT_INSTR_OFFSETS
	.align		4
        /*004c*/ 	.byte	0x04, 0x1c
        /*004e*/ 	.short	(.L_27 - .L_26)


	//   ....[0]....
.L_26:
        /*0050*/ 	.word	0x00000060


	//   ....[1]....
        /*0054*/ 	.word	0x000000e0


	//   ....[2]....
        /*0058*/ 	.word	0x00000110


	//   ....[3]....
        /*005c*/ 	.word	0x000002a0


	//   ....[4]....
        /*0060*/ 	.word	0x00000560


	//----- nvinfo : EIATTR_CBANK_PARAM_SIZE
	.align		4
.L_27:
        /*0064*/ 	.byte	0x03, 0x19
        /*0066*/ 	.short	0x0010


	//----- nvinfo : EIATTR_PARAM_CBANK
	.align		4
        /*0068*/ 	.byte	0x04, 0x0a
        /*006a*/ 	.short	(.L_29 - .L_28)
	.align		4
.L_28:
        /*006c*/ 	.word	index@(.nv.constant0._Z6phase3Piii)
        /*0070*/ 	.short	0x0380
        /*0072*/ 	.short	0x0010


	//----- nvinfo : EIATTR_SW_WAR
	.align		4
.L_29:
        /*0074*/ 	.byte	0x04, 0x36
        /*0076*/ 	.short	(.L_31 - .L_30)
.L_30:
        /*0078*/ 	.word	0x00000008
.L_31:


//--------------------- .nv.info._Z6phase2Piii    --------------------------
	.section	.nv.info._Z6phase2Piii,"",@"SHT_CUDA_INFO"
	.sectionflags	@""
	.align	4


	//----- nvinfo : EIATTR_CUDA_API_VERSION
	.align		4
        /*0000*/ 	.byte	0x04, 0x37
        /*0002*/ 	.short	(.L_33 - .L_32)
.L_32:
        /*0004*/ 	.word	0x00000082


	//----- nvinfo : EIATTR_KPARAM_INFO
	.align		4
.L_33:
        /*0008*/ 	.byte	0x04, 0x17
        /*000a*/ 	.short	(.L_35 - .L_34)
.L_34:
        /*000c*/ 	.word	0x00000000
        /*0010*/ 	.short	0x0002
        /*0012*/ 	.short	0x000c
        /*0014*/ 	.byte	0x00, 0xf0, 0x11, 0x00


	//----- nvinfo : EIATTR_KPARAM_INFO
	.align		4
.L_35:
        /*0018*/ 	.byte	0x04, 0x17
        /*001a*/ 	.short	(.L_37 - .L_36)
.L_36:
        /*001c*/ 	.word	0x00000000
        /*0020*/ 	.short	0x0001
        /*0022*/ 	.short	0x0008
        /*0024*/ 	.byte	0x00, 0xf0, 0x11, 0x00


	//----- nvinfo : EIATTR_KPARAM_INFO
	.align		4
.L_37:
        /*0028*/ 	.byte	0x04, 0x17
        /*002a*/ 	.short	(.L_39 - .L_38)
.L_38:
        /*002c*/ 	.word	0x00000000
        /*0030*/ 	.short	0x0000
        /*0032*/ 	.short	0x0000
        /*0034*/ 	.byte	0x00, 0xf5, 0x21, 0x00


	//----- nvinfo : EIATTR_SPARSE_MMA_MASK
	.align		4
.L_39:
        /*0038*/ 	.byte	0x03, 0x50
        /*003a*/ 	.short	0x0000


	//----- nvinfo : EIATTR_MAXREG_COUNT
	.align		4
        /*003c*/ 	.byte	0x03, 0x1b
        /*003e*/ 	.short	0x00ff


	//----- nvinfo : EIATTR_NUM_BARRIERS
	.align		4
        /*0040*/ 	.byte	0x02, 0x4c
        /*0042*/ 	.byte	0x01
	.zero		1


	//----- nvinfo : EIATTR_MERCURY_ISA_VERSION
	.align		4
        /*0044*/ 	.byte	0x03, 0x5f
        /*0046*/ 	.short	0x0101


	//----- nvinfo : EIATTR_VRC_CTA_INIT_COUNT
	.align		4
        /*0048*/ 	.byte	0x02, 0x4a
	.zero		1
	.zero		1


	//----- nvinfo : EIATTR_EXIT_INSTR_OFFSETS
	.align		4
        /*004c*/ 	.byte	0x04, 0x1c
        /*004e*/ 	.short	(.L_41 - .L_40)


	//   ....[0]....
.L_40:
        /*0050*/ 	.word	0x00000040


	//   ....[1]....
        /*0054*/ 	.word	0x00000120


	//   ....[2]....
        /*0058*/ 	.word	0x00000140


	//   ....[3]....
        /*005c*/ 	.word	0x000002d0


	//   ....[4]....
        /*0060*/ 	.word	0x00000580


	//----- nvinfo : EIATTR_CBANK_PARAM_SIZE
	.align		4
.L_41:
        /*0064*/ 	.byte	0x03, 0x19
        /*0066*/ 	.short	0x0010


	//----- nvinfo : EIATTR_PARAM_CBANK
	.align		4
        /*0068*/ 	.byte	0x04, 0x0a
        /*006a*/ 	.short	(.L_43 - .L_42)
	.align		4
.L_42:
        /*006c*/ 	.word	index@(.nv.constant0._Z6phase2Piii)
        /*0070*/ 	.short	0x0380
        /*0072*/ 	.short	0x0010


	//----- nvinfo : EIATTR_SW_WAR
	.align		4
.L_43:
        /*0074*/ 	.byte	0x04, 0x36
        /*0076*/ 	.short	(.L_45 - .L_44)
.L_44:
        /*0078*/ 	.word	0x00000008
.L_45:


//--------------------- .nv.info._Z6phase1Piii    --------------------------
	.section	.nv.info._Z6phase1Piii,"",@"SHT_CUDA_INFO"
	.sectionflags	@""
	.align	4


	//----- nvinfo : EIATTR_CUDA_API_VERSION
	.align		4
        /*0000*/ 	.byte	0x04, 0x37
        /*0002*/ 	.short	(.L_47 - .L_46)
.L_46:
        /*0004*/ 	.word	0x00000082


	//----- nvinfo : EIATTR_KPARAM_INFO
	.align		4
.L_47:
        /*0008*/ 	.byte	0x04, 0x17
        /*000a*/ 	.short	(.L_49 - .L_48)
.L_48:
        /*000c*/ 	.word	0x00000000
        /*0010*/ 	.short	0x0002
        /*0012*/ 	.short	0x000c
        /*0014*/ 	.byte	0x00, 0xf0, 0x11, 0x00


	//----- nvinfo : EIATTR_KPARAM_INFO
	.align		4
.L_49:
        /*0018*/ 	.byte	0x04, 0x17
        /*001a*/ 	.short	(.L_51 - .L_50)
.L_50:
        /*001c*/ 	.word	0x00000000
        /*0020*/ 	.short	0x0001
        /*0022*/ 	.short	0x0008
        /*0024*/ 	.byte	0x00, 0xf0, 0x11, 0x00


	//----- nvinfo : EIATTR_KPARAM_INFO
	.align		4
.L_51:
        /*0028*/ 	.byte	0x04, 0x17
        /*002a*/ 	.short	(.L_53 - .L_52)
.L_52:
        /*002c*/ 	.word	0x00000000
        /*0030*/ 	.short	0x0000
        /*0032*/ 	.short	0x0000
        /*0034*/ 	.byte	0x00, 0xf5, 0x21, 0x00


	//----- nvinfo : EIATTR_SPARSE_MMA_MASK
	.align		4
.L_53:
        /*0038*/ 	.byte	0x03, 0x50
        /*003a*/ 	.short	0x0000


	//----- nvinfo : EIATTR_MAXREG_COUNT
	.align		4
        /*003c*/ 	.byte	0x03, 0x1b
        /*003e*/ 	.short	0x00ff


	//----- nvinfo : EIATTR_NUM_BARRIERS
	.align		4
        /*0040*/ 	.byte	0x02, 0x4c
        /*0042*/ 	.byte	0x01
	.zero		1


	//----- nvinfo : EIATTR_MERCURY_ISA_VERSION
	.align		4
        /*0044*/ 	.byte	0x03, 0x5f
        /*0046*/ 	.short	0x0101


	//----- nvinfo : EIATTR_VRC_CTA_INIT_COUNT
	.align		4
        /*0048*/ 	.byte	0x02, 0x4a
	.zero		1
	.zero		1


	//----- nvinfo : EIATTR_EXIT_INSTR_OFFSETS
	.align		4
        /*004c*/ 	.byte	0x04, 0x1c
        /*004e*/ 	.short	(.L_55 - .L_54)


	//   ....[0]....
.L_54:
        /*0050*/ 	.word	0x00000090


	//   ....[1]....
        /*0054*/ 	.word	0x000000b0


	//   ....[2]....
        /*0058*/ 	.word	0x00000250


	//   ....[3]....
        /*005c*/ 	.word	0x00000510


	//----- nvinfo : EIATTR_CBANK_PARAM_SIZE
	.align		4
.L_55:
        /*0060*/ 	.byte	0x03, 0x19
        /*0062*/ 	.short	0x0010


	//----- nvinfo : EIATTR_PARAM_CBANK
	.align		4
        /*0064*/ 	.byte	0x04, 0x0a
        /*0066*/ 	.short	(.L_57 - .L_56)
	.align		4
.L_56:
        /*0068*/ 	.word	index@(.nv.constant0._Z6phase1Piii)
        /*006c*/ 	.short	0x0380
        /*006e*/ 	.short	0x0010


	//----- nvinfo : EIATTR_SW_WAR
	.align		4
.L_57:
        /*0070*/ 	.byte	0x04, 0x36
        /*0072*/ 	.short	(.L_59 - .L_58)
.L_58:
        /*0074*/ 	.word	0x00000008
.L_59:


//--------------------- .nv.callgraph             --------------------------
	.section	.nv.callgraph,"",@"SHT_CUDA_CALLGRAPH"
	.align	4
	.sectionentsize	8
	.align		4
        /*0000*/ 	.word	0x00000000
	.align		4
        /*0004*/ 	.word	0xffffffff
	.align		4
        /*0008*/ 	.word	0x00000000
	.align		4
        /*000c*/ 	.word	0xfffffffe
	.align		4
        /*0010*/ 	.word	0x00000000
	.align		4
        /*0014*/ 	.word	0xfffffffd
	.align		4
        /*0018*/ 	.word	0x00000000
	.align		4
        /*001c*/ 	.word	0xfffffffc


//--------------------- .text._Z6phase3Piii       --------------------------
	.section	.text._Z6phase3Piii,"ax",@progbits
	.align	128
        .global         _Z6phase3Piii
        .type           _Z6phase3Piii,@function
        .size           _Z6phase3Piii,(.L_x_9 - _Z6phase3Piii)
        .other          _Z6phase3Piii,@"STO_CUDA_ENTRY STV_DEFAULT"
_Z6phase3Piii:
.text._Z6phase3Piii:
[----:B------:R-:W-:Y:S01]  /*0000*/  LDC R1, c[0x0][0x37c] ;  /* 0x0000df00ff017b82 */ /* 0x000fe20000000800 */
[----:B------:R-:W0:Y:S07]  /*0010*/  S2R R12, SR_CTAID.Y ;  /* 0x00000000000c7919 */ /* 0x000e2e0000002600 */
[----:B------:R-:W0:Y:S01]  /*0020*/  LDC R7, c[0x0][0x388] ;  /* 0x0000e200ff077b82 */ /* 0x000e220000000800 */
[----:B------:R-:W1:Y:S01]  /*0030*/  S2R R8, SR_CTAID.X ;  /* 0x0000000000087919 */ /* 0x000e620000002500 */
[----:B0-----:R-:W-:-:S04]  /*0040*/  ISETP.NE.AND P0, PT, R12, R7, PT ;  /* 0x000000070c00720c */ /* 0x001fc80003f05270 */
[----:B-1----:R-:W-:-:S13]  /*0050*/  ISETP.EQ.OR P0, PT, R8, R7, !P0 ;  /* 0x000000070800720c */ /* 0x002fda0004702670 */
[----:B------:R-:W-:Y:S05]  /*0060*/  @P0 EXIT ;  /* 0x000000000000094d */ /* 0x000fea0003800000 */
[----:B------:R-:W0:Y:S01]  /*0070*/  S2R R3, SR_TID.Y ;  /* 0x0000000000037919 */ /* 0x000e220000002200 */
[----:B------:R-:W1:Y:S01]  /*0080*/  LDCU UR6, c[0x0][0x38c] ;  /* 0x00007180ff0677ac */ /* 0x000e620008000800 */
[----:B------:R-:W2:Y:S01]  /*0090*/  S2R R6, SR_TID.X ;  /* 0x0000000000067919 */ /* 0x000ea20000002100 */
[----:B0-----:R-:W-:Y:S02]  /*00a0*/  IMAD R12, R12, 0x20, R3 ;  /* 0x000000200c0c7824 */ /* 0x001fe400078e0203 */
[----:B--2---:R-:W-:-:S05]  /*00b0*/  IMAD R9, R8, 0x20, R6 ;  /* 0x0000002008097824 */ /* 0x004fca00078e0206 */
[----:B------:R-:W-:-:S04]  /*00c0*/  VIMNMX R0, PT, PT, R12, R9, !PT ;  /* 0x000000090c007248 */ /* 0x000fc80007fe0100 */
[----:B-1----:R-:W-:-:S13]  /*00d0*/  ISETP.GE.AND P0, PT, R0, UR6, PT ;  /* 0x0000000600007c0c */ /* 0x002fda000bf06270 */
[----:B------:R-:W-:Y:S05]  /*00e0*/  @P0 EXIT ;  /* 0x000000000000094d */ /* 0x000fea0003800000 */
[----:B------:R-:W-:-:S04]  /*00f0*/  SHF.L.U32 R7, R7, 0x5, RZ ;  /* 0x0000000507077819 */ /* 0x000fc800000006ff */
[----:B------:R-:W-:-:S13]  /*0100*/  ISETP.NE.AND P0, PT, R7, 0x7fffffe0, PT ;  /* 0x7fffffe00700780c */ /* 0x000fda0003f05270 */
[----:B------:R-:W-:Y:S05]  /*0110*/  @!P0 EXIT ;  /* 0x000000000000894d */ /* 0x000fea0003800000 */
[C---:B------:R-:W-:Y:S01]  /*0120*/  VIADD R0, R7.reuse, 0x20 ;  /* 0x0000002007007836 */ /* 0x040fe20000000000 */
[----:B------:R-:W-:Y:S01]  /*0130*/  IADD3 R13, PT, PT, R7, 0x1, RZ ;  /* 0x00000001070d7810 */ /* 0x000fe20007ffe0ff */
[----:B------:R-:W0:Y:S01]  /*0140*/  LDC.64 R4, c[0x0][0x380] ;  /* 0x0000e000ff047b82 */ /* 0x000e220000000a00 */
[----:B------:R-:W1:Y:S02]  /*0150*/  LDCU.64 UR4, c[0x0][0x358] ;  /* 0x00006b00ff0477ac */ /* 0x000e640008000a00 */
[----:B------:R-:W-:-:S04]  /*0160*/  VIMNMX R2, PT, PT, R0, R13, !PT ;  /* 0x0000000d00027248 */ /* 0x000fc80007fe0100 */
[----:B------:R-:W-:Y:S01]  /*0170*/  LOP3.LUT R3, R2, 0x1, RZ, 0xc0, !PT ;  /* 0x0000000102037812 */ /* 0x000fe200078ec0ff */
[----:B------:R-:W-:-:S03]  /*0180*/  IMAD.IADD R2, R7, 0x1, -R2 ;  /* 0x0000000107027824 */ /* 0x000fc600078e0a02 */
[----:B------:R-:W-:Y:S01]  /*0190*/  ISETP.NE.U32.AND P1, PT, R3, 0x1, PT ;  /* 0x000000010300780c */ /* 0x000fe20003f25070 */
[----:B------:R-:W-:Y:S01]  /*01a0*/  IMAD R3, R12, UR6, R9 ;  /* 0x000000060c037c24 */ /* 0x000fe2000f8e0209 */
[----:B------:R-:W-:-:S03]  /*01b0*/  ISETP.GT.U32.AND P0, PT, R2, -0x4, PT ;  /* 0xfffffffc0200780c */ /* 0x000fc60003f04070 */
[----:B0-----:R-:W-:-:S08]  /*01c0*/  IMAD.WIDE R2, R3, 0x4, R4 ;  /* 0x0000000403027825 */ /* 0x001fd000078e0204 */
[----:B-1----:R-:W-:Y:S05]  /*01d0*/  @P1 BRA `(.L_x_0) ;  /* 0x0000000000301947 */ /* 0x002fea0003800000 */
[----:B------:R-:W-:Y:S01]  /*01e0*/  IMAD R11, R12, UR6, R7 ;  /* 0x000000060c0b7c24 */ /* 0x000fe2000f8e0207 */
[----:B------:R-:W2:Y:S01]  /*01f0*/  LDG.E R14, desc[UR4][R2.64] ;  /* 0x00000004020e7981 */ /* 0x000ea2000c1e1900 */
[----:B------:R-:W-:Y:S02]  /*0200*/  IMAD R7, R7, UR6, R9 ;  /* 0x0000000607077c24 */ /* 0x000fe4000f8e0209 */
[----:B------:R-:W-:-:S04]  /*0210*/  IMAD.WIDE R10, R11, 0x4, R4 ;  /* 0x000000040b0a7825 */ /* 0x000fc800078e0204 */
[----:B------:R-:W-:Y:S02]  /*0220*/  IMAD.WIDE R4, R7, 0x4, R4 ;  /* 0x0000000407047825 */ /* 0x000fe400078e0204 */
[----:B------:R-:W3:Y:S04]  /*0230*/  LDG.E R10, desc[UR4][R10.64] ;  /* 0x000000040a0a7981 */ /* 0x000ee8000c1e1900 */
[----:B------:R-:W3:Y:S01]  /*0240*/  LDG.E R5, desc[UR4][R4.64] ;  /* 0x0000000404057981 */ /* 0x000ee2000c1e1900 */
[----:B------:R-:W-:Y:S01]  /*0250*/  IMAD.MOV.U32 R7, RZ, RZ, R13 ;  /* 0x000000ffff077224 */ /* 0x000fe200078e000d */
[----:B---3--:R-:W-:-:S04]  /*0260*/  IADD3 R9, PT, PT, R10, R5, RZ ;  /* 0x000000050a097210 */ /* 0x008fc80007ffe0ff */
[----:B--2---:R-:W-:-:S13]  /*0270*/  ISETP.GE.AND P1, PT, R9, R14, PT ;  /* 0x0000000e0900720c */ /* 0x004fda0003f26270 */
[----:B------:R0:W-:Y:S01]  /*0280*/  @!P1 STG.E desc[UR4][R2.64], R9 ;  /* 0x0000000902009986 */ /* 0x0001e2000c101904 */
[----:B------:R-:W-:Y:S06]  /*0290*/  BAR.SYNC.DEFER_BLOCKING 0x0 ;  /* 0x0000000000007b1d */ /* 0x000fec0000010000 */
.L_x_0:
[----:B------:R-:W-:Y:S05]  /*02a0*/  @P0 EXIT ;  /* 0x000000000000094d */ /* 0x000fea0003800000 */
[----:B------:R-:W-:Y:S02]  /*02b0*/  IMAD R5, R7, UR6, R6 ;  /* 0x0000000607057c24 */ /* 0x000fe4000f8e0206 */
[----:B------:R-:W-:-:S03]  /*02c0*/  IMAD R6, R12, UR6, R7 ;  /* 0x000000060c067c24 */ /* 0x000fc6000f8e0207 */
[----:B------:R-:W-:-:S07]  /*02d0*/  LEA R8, R8, R5, 0x5 ;  /* 0x0000000508087211 */ /* 0x000fce00078e28ff */
.L_x_1:
[----:B------:R-:W1:Y:S01]  /*02e0*/  LDC.64 R10, c[0x0][0x380] ;  /* 0x0000e000ff0a7b82 */ /* 0x000e620000000a00 */
[----:B------:R-:W2:Y:S07]  /*02f0*/  LDG.E R14, desc[UR4][R2.64] ;  /* 0x00000004020e7981 */ /* 0x000eae000c1e1900 */
[----:B0-----:R-:W0:Y:S01]  /*0300*/  LDC R9, c[0x0][0x38c] ;  /* 0x0000e300ff097b82 */ /* 0x001e220000000800 */
[----:B-1----:R-:W-:-:S04]  /*0310*/  IMAD.WIDE R4, R6, 0x4, R10 ;  /* 0x0000000406047825 */ /* 0x002fc800078e020a */
[----:B------:R-:W-:Y:S01]  /*0320*/  IMAD.WIDE R10, R8, 0x4, R10 ;  /* 0x00000004080a7825 */ /* 0x000fe200078e020a */
[----:B------:R-:W3:Y:S04]  /*0330*/  LDG.E R12, desc[UR4][R4.64] ;  /* 0x00000004040c7981 */ /* 0x000ee8000c1e1900 */
[----:B------:R-:W3:Y:S02]  /*0340*/  LDG.E R13, desc[UR4][R10.64] ;  /* 0x000000040a0d7981 */ /* 0x000ee4000c1e1900 */
[----:B---3--:R-:W-:-:S05]  /*0350*/  IMAD.IADD R17, R12, 0x1, R13 ;  /* 0x000000010c117824 */ /* 0x008fca00078e020d */
[----:B--2---:R-:W-:-:S13]  /*0360*/  ISETP.GE.AND P0, PT, R17, R14, PT ;  /* 0x0000000e1100720c */ /* 0x004fda0003f06270 */
[----:B------:R1:W-:Y:S01]  /*0370*/  @!P0 STG.E desc[UR4][R2.64], R17 ;  /* 0x0000001102008986 */ /* 0x0003e2000c101904 */
[----:B------:R-:W-:Y:S01]  /*0380*/  BAR.SYNC.DEFER_BLOCKING 0x0 ;  /* 0x0000000000007b1d */ /* 0x000fe20000010000 */
[----:B0-----:R-:W-:-:S05]  /*0390*/  IMAD.WIDE R12, R9, 0x4, R10 ;  /* 0x00000004090c7825 */ /* 0x001fca00078e020a */
[----:B------:R-:W2:Y:S04]  /*03a0*/  LDG.E R14, desc[UR4][R4.64+0x4] ;  /* 0x00000404040e7981 */ /* 0x000ea8000c1e1900 */
[----:B------:R-:W2:Y:S04]  /*03b0*/  LDG.E R15, desc[UR4][R12.64] ;  /* 0x000000040c0f7981 */ /* 0x000ea8000c1e1900 */
[----:B------:R-:W3:Y:S01]  /*03c0*/  LDG.E R16, desc[UR4][R2.64] ;  /* 0x0000000402107981 */ /* 0x000ee2000c1e1900 */
[----:B--2---:R-:W-:-:S04]  /*03d0*/  IADD3 R19, PT, PT, R14, R15, RZ ;  /* 0x0000000f0e137210 */ /* 0x004fc80007ffe0ff */
[----:B---3--:R-:W-:-:S13]  /*03e0*/  ISETP.GE.AND P0, PT, R19, R16, PT ;  /* 0x000000101300720c */ /* 0x008fda0003f06270 */
[----:B------:R2:W-:Y:S01]  /*03f0*/  @!P0 STG.E desc[UR4][R2.64], R19 ;  /* 0x0000001302008986 */ /* 0x0005e2000c101904 */
[----:B------:R-:W-:Y:S01]  /*0400*/  BAR.SYNC.DEFER_BLOCKING 0x0 ;  /* 0x0000000000007b1d */ /* 0x000fe20000010000 */
[----:B------:R-:W-:-:S05]  /*0410*/  IMAD.WIDE R14, R9, 0x4, R12 ;  /* 0x00000004090e7825 */ /* 0x000fca00078e020c */
[----:B------:R-:W1:Y:S04]  /*0420*/  LDG.E R11, desc[UR4][R14.64] ;  /* 0x000000040e0b7981 */ /* 0x000e68000c1e1900 */
[----:B------:R-:W1:Y:S04]  /*0430*/  LDG.E R10, desc[UR4][R4.64+0x8] ;  /* 0x00000804040a7981 */ /* 0x000e68000c1e1900 */
[----:B------:R-:W3:Y:S01]  /*0440*/  LDG.E R16, desc[UR4][R2.64] ;  /* 0x0000000402107981 */ /* 0x000ee2000c1e1900 */
[----:B-1----:R-:W-:-:S05]  /*0450*/  IMAD.IADD R17, R10, 0x1, R11 ;  /* 0x000000010a117824 */ /* 0x002fca00078e020b */
[----:B---3--:R-:W-:-:S13]  /*0460*/  ISETP.GE.AND P0, PT, R17, R16, PT ;  /* 0x000000101100720c */ /* 0x008fda0003f06270 */
[----:B------:R2:W-:Y:S01]  /*0470*/  @!P0 STG.E desc[UR4][R2.64], R17 ;  /* 0x0000001102008986 */ /* 0x0005e2000c101904 */
[----:B------:R-:W-:Y:S01]  /*0480*/  BAR.SYNC.DEFER_BLOCKING 0x0 ;  /* 0x0000000000007b1d */ /* 0x000fe20000010000 */
[----:B------:R-:W-:-:S05]  /*0490*/  IMAD.WIDE R10, R9, 0x4, R14 ;  /* 0x00000004090a7825 */ /* 0x000fca00078e020e */
[----:B------:R-:W3:Y:S04]  /*04a0*/  LDG.E R12, desc[UR4][R4.64+0xc] ;  /* 0x00000c04040c7981 */ /* 0x000ee8000c1e1900 */
[----:B------:R-:W3:Y:S04]  /*04b0*/  LDG.E R11, desc[UR4][R10.64] ;  /* 0x000000040a0b7981 */ /* 0x000ee8000c1e1900 */
[----:B------:R-:W4:Y:S01]  /*04c0*/  LDG.E R13, desc[UR4][R2.64] ;  /* 0x00000004020d7981 */ /* 0x000f22000c1e1900 */
[----:B------:R-:W-:Y:S01]  /*04d0*/  VIADD R7, R7, 0x4 ;  /* 0x0000000407077836 */ /* 0x000fe20000000000 */
[----:B------:R-:W-:Y:S01]  /*04e0*/  LEA R8, R9, R8, 0x2 ;  /* 0x0000000809087211 */ /* 0x000fe200078e10ff */
[----:B------:R-:W-:Y:S01]  /*04f0*/  VIADD R6, R6, 0x4 ;  /* 0x0000000406067836 */ /* 0x000fe20000000000 */
[----:B---3--:R-:W-:-:S04]  /*0500*/  IADD3 R12, PT, PT, R12, R11, RZ ;  /* 0x0000000b0c0c7210 */ /* 0x008fc80007ffe0ff */
[----:B----4-:R-:W-:-:S13]  /*0510*/  ISETP.GE.AND P0, PT, R12, R13, PT ;  /* 0x0000000d0c00720c */ /* 0x010fda0003f06270 */
[----:B------:R2:W-:Y:S01]  /*0520*/  @!P0 STG.E desc[UR4][R2.64], R12 ;  /* 0x0000000c02008986 */ /* 0x0005e2000c101904 */
[----:B------:R-:W-:Y:S01]  /*0530*/  BAR.SYNC.DEFER_BLOCKING 0x0 ;  /* 0x0000000000007b1d */ /* 0x000fe20000010000 */
[----:B------:R-:W-:-:S13]  /*0540*/  ISETP.GE.AND P0, PT, R7, R0, PT ;  /* 0x000000000700720c */ /* 0x000fda0003f06270 */
[----:B--2---:R-:W-:Y:S05]  /*0550*/  @!P0 BRA `(.L_x_1) ;  /* 0xfffffffc00608947 */ /* 0x004fea000383ffff */
[----:B------:R-:W-:Y:S05]  /*0560*/  EXIT ;  /* 0x000000000000794d */ /* 0x000fea0003800000 */
.L_x_2:
[----:B------:R-:W-:-:S00]  /*0570*/  BRA `(.L_x_2) ;  /* 0xfffffffc00fc7947 */ /* 0x000fc0000383ffff */
[----:B------:R-:W-:-:S00]  /*0580*/  NOP ;  /* 0x0000000000007918 */ /* 0x000fc00000000000 */
[----:B------:R-:W-:-:S00]  /*0590*/  NOP ;  /* 0x0000000000007918 */ /* 0x000fc00000000000 */
[----:B------:R-:W-:-:S00]  /*05a0*/  NOP ;  /* 0x0000000000007918 */ /* 0x000fc00000000000 */
[----:B------:R-:W-:-:S00]  /*05b0*/  NOP ;  /* 0x0000000000007918 */ /* 0x000fc00000000000 */
[----:B------:R-:W-:-:S00]  /*05c0*/  NOP ;  /* 0x0000000000007918 */ /* 0x000fc00000000000 */
[----:B------:R-:W-:-:S00]  /*05d0*/  NOP ;  /* 0x0000000000007918 */ /* 0x000fc00000000000 */
[----:B------:R-:W-:-:S00]  /*05e0*/  NOP ;  /* 0x0000000000007918 */ /* 0x000fc00000000000 */
[----:B------:R-:W-:-:S00]  /*05f0*/  NOP ;  /* 0x0000000000007918 */ /* 0x000fc00000000000 */
.L_x_9:


//--------------------- .text._Z6phase2Piii       --------------------------
	.section	.text._Z6phase2Piii,"ax",@progbits
	.align	128
        .global         _Z6phase2Piii
        .type           _Z6phase2Piii,@function
        .size           _Z6phase2Piii,(.L_x_10 - _Z6phase2Piii)
        .other          _Z6phase2Piii,@"STO_CUDA_ENTRY STV_DEFAULT"
_Z6phase2Piii:
.text._Z6phase2Piii:
[----:B------:R-:W-:Y:S01]  /*0000*/  LDC R1, c[0x0][0x37c] ;  /* 0x0000df00ff017b82 */ /* 0x000fe20000000800 */
[----:B------:R-:W0:Y:S07]  /*0010*/  S2R R0, SR_CTAID.X ;  /* 0x0000000000007919 */ /* 0x000e2e0000002500 */
[----:B------:R-:W0:Y:S02]  /*0020*/  LDC R7, c[0x0][0x388] ;  /* 0x0000e200ff077b82 */ /* 0x000e240000000800 */
[----:B0-----:R-:W-:-:S13]  /*0030*/  ISETP.NE.AND P0, PT, R0, R7, PT ;  /* 0x000000070000720c */ /* 0x001fda0003f05270 */
[----:B------:R-:W-:Y:S05]  /*0040*/  @!P0 EXIT ;  /* 0x000000000000894d */ /* 0x000fea0003800000 */
[----:B------:R-:W0:Y:S01]  /*0050*/  S2R R2, SR_CTAID.Y ;  /* 0x0000000000027919 */ /* 0x000e220000002600 */
[----:B------:R-:W-:Y:S01]  /*0060*/  IMAD.SHL.U32 R0, R0, 0x20, RZ ;  /* 0x0000002000007824 */ /* 0x000fe200078e00ff */
[----:B------:R-:W1:Y:S01]  /*0070*/  LDCU UR6, c[0x0][0x38c] ;  /* 0x00007180ff0677ac */ /* 0x000e620008000800 */
[----:B------:R-:W-:Y:S01]  /*0080*/  IMAD.SHL.U32 R7, R7, 0x20, RZ ;  /* 0x0000002007077824 */ /* 0x000fe200078e00ff */
[----:B------:R-:W2:Y:S01]  /*0090*/  S2R R5, SR_TID.X ;  /* 0x0000000000057919 */ /* 0x000ea20000002100 */
[----:B------:R-:W3:Y:S01]  /*00a0*/  S2R R3, SR_TID.Y ;  /* 0x0000000000037919 */ /* 0x000ee20000002200 */
[----:B0-----:R-:W-:-:S04]  /*00b0*/  ISETP.NE.AND P0, PT, R2, RZ, PT ;  /* 0x000000ff0200720c */ /* 0x001fc80003f05270 */
[----:B------:R-:W-:Y:S02]  /*00c0*/  SEL R2, R7, R0, !P0 ;  /* 0x0000000007027207 */ /* 0x000fe40004000000 */
[----:B------:R-:W-:Y:S02]  /*00d0*/  SEL R0, R0, R7, !P0 ;  /* 0x0000000700007207 */ /* 0x000fe40004000000 */
[----:B---3--:R-:W-:-:S03]  /*00e0*/  IADD3 R10, PT, PT, R2, R3, RZ ;  /* 0x00000003020a7210 */ /* 0x008fc60007ffe0ff */
[----:B--2---:R-:W-:-:S05]  /*00f0*/  IMAD.IADD R6, R0, 0x1, R5 ;  /* 0x0000000100067824 */ /* 0x004fca00078e0205 */
[----:B------:R-:W-:-:S04]  /*0100*/  VIMNMX R0, PT, PT, R10, R6, !PT ;  /* 0x000000060a007248 */ /* 0x000fc80007fe0100 */
[----:B-1----:R-:W-:-:S13]  /*0110*/  ISETP.GE.AND P0, PT, R0, UR6, PT ;  /* 0x0000000600007c0c */ /* 0x002fda000bf06270 */
[----:B------:R-:W-:Y:S05]  /*0120*/  @P0 EXIT ;  /* 0x000000000000094d */ /* 0x000fea0003800000 */
        /* <DEDUP_REMOVED lines=26> */
.L_x_3:
[----:B------:R-:W-:Y:S05]  /*02d0*/  @P0 EXIT ;  /* 0x000000000000094d */ /* 0x000fea0003800000 */
[----:B------:R-:W-:Y:S02]  /*02e0*/  IMAD R6, R7, UR6, R6 ;  /* 0x0000000607067c24 */ /* 0x000fe4000f8e0206 */
[----:B------:R-:W-:-:S07]  /*02f0*/  IMAD R8, R10, UR6, R7 ;  /* 0x000000060a087c24 */ /* 0x000fce000f8e0207 */
.L_x_4:
[----:B------:R-:W1:Y:S01]  /*0300*/  LDC.64 R10, c[0x0][0x380] ;  /* 0x0000e000ff0a7b82 */ /* 0x000e620000000a00 */
[----:B------:R-:W2:Y:S07]  /*0310*/  LDG.E R14, desc[UR4][R2.64] ;  /* 0x00000004020e7981 */ /* 0x000eae000c1e1900 */
[----:B------:R-:W3:Y:S01]  /*0320*/  LDC R9, c[0x0][0x38c] ;  /* 0x0000e300ff097b82 */ /* 0x000ee20000000800 */
[----:B-1----:R-:W-:-:S04]  /*0330*/  IMAD.WIDE R4, R8, 0x4, R10 ;  /* 0x0000000408047825 */ /* 0x002fc800078e020a */
[----:B------:R-:W-:Y:S01]  /*0340*/  IMAD.WIDE R10, R6, 0x4, R10 ;  /* 0x00000004060a7825 */ /* 0x000fe200078e020a */
[----:B------:R-:W4:Y:S04]  /*0350*/  LDG.E R12, desc[UR4][R4.64] ;  /* 0x00000004040c7981 */ /* 0x000f28000c1e1900 */
[----:B0-----:R-:W4:Y:S02]  /*0360*/  LDG.E R13, desc[UR4][R10.64] ;  /* 0x000000040a0d7981 */ /* 0x001f24000c1e1900 */
[----:B----4-:R-:W-:-:S04]  /*0370*/  IADD3 R17, PT, PT, R12, R13, RZ ;  /* 0x0000000d0c117210 */ /* 0x010fc80007ffe0ff */
[----:B--2---:R-:W-:-:S13]  /*0380*/  ISETP.GE.AND P0, PT, R17, R14, PT ;  /* 0x0000000e1100720c */ /* 0x004fda0003f06270 */
[----:B------:R0:W-:Y:S01]  /*0390*/  @!P0 STG.E desc[UR4][R2.64], R17 ;  /* 0x0000001102008986 */ /* 0x0001e2000c101904 */
[----:B------:R-:W-:Y:S01]  /*03a0*/  BAR.SYNC.DEFER_BLOCKING 0x0 ;  /* 0x0000000000007b1d */ /* 0x000fe20000010000 */
[----:B---3--:R-:W-:-:S05]  /*03b0*/  IMAD.WIDE R12, R9, 0x4, R10 ;  /* 0x00000004090c7825 */ /* 0x008fca00078e020a */
[----:B------:R-:W2:Y:S04]  /*03c0*/  LDG.E R14, desc[UR4][R4.64+0x4] ;  /* 0x00000404040e7981 */ /* 0x000ea8000c1e1900 */
[----:B------:R-:W2:Y:S04]  /*03d0*/  LDG.E R15, desc[UR4][R12.64] ;  /* 0x000000040c0f7981 */ /* 0x000ea8000c1e1900 */
[----:B------:R-:W3:Y:S01]  /*03e0*/  LDG.E R16, desc[UR4][R2.64] ;  /* 0x0000000402107981 */ /* 0x000ee2000c1e1900 */
[----:B--2---:R-:W-:-:S05]  /*03f0*/  IMAD.IADD R19, R14, 0x1, R15 ;  /* 0x000000010e137824 */ /* 0x004fca00078e020f */
[----:B---3--:R-:W-:-:S13]  /*0400*/  ISETP.GE.AND P0, PT, R19, R16, PT ;  /* 0x000000101300720c */ /* 0x008fda0003f06270 */
[----:B------:R1:W-:Y:S01]  /*0410*/  @!P0 STG.E desc[UR4][R2.64], R19 ;  /* 0x0000001302008986 */ /* 0x0003e2000c101904 */
[----:B------:R-:W-:Y:S01]  /*0420*/  BAR.SYNC.DEFER_BLOCKING 0x0 ;  /* 0x0000000000007b1d */ /* 0x000fe20000010000 */
[----:B------:R-:W-:-:S05]  /*0430*/  IMAD.WIDE R14, R9, 0x4, R12 ;  /* 0x00000004090e7825 */ /* 0x000fca00078e020c */
[----:B------:R-:W0:Y:S04]  /*0440*/  LDG.E R11, desc[UR4][R14.64] ;  /* 0x000000040e0b7981 */ /* 0x000e28000c1e1900 */
[----:B------:R-:W0:Y:S04]  /*0450*/  LDG.E R10, desc[UR4][R4.64+0x8] ;  /* 0x00000804040a7981 */ /* 0x000e28000c1e1900 */
[----:B------:R-:W2:Y:S01]  /*0460*/  LDG.E R16, desc[UR4][R2.64] ;  /* 0x0000000402107981 */ /* 0x000ea2000c1e1900 */
[----:B0-----:R-:W-:-:S04]  /*0470*/  IADD3 R17, PT, PT, R10, R11, RZ ;  /* 0x0000000b0a117210 */ /* 0x001fc80007ffe0ff */
[----:B--2---:R-:W-:-:S13]  /*0480*/  ISETP.GE.AND P0, PT, R17, R16, PT ;  /* 0x000000101100720c */ /* 0x004fda0003f06270 */
[----:B------:R1:W-:Y:S01]  /*0490*/  @!P0 STG.E desc[UR4][R2.64], R17 ;  /* 0x0000001102008986 */ /* 0x0003e2000c101904 */
[----:B------:R-:W-:Y:S01]  /*04a0*/  BAR.SYNC.DEFER_BLOCKING 0x0 ;  /* 0x0000000000007b1d */ /* 0x000fe20000010000 */
[----:B------:R-:W-:-:S05]  /*04b0*/  IMAD.WIDE R10, R9, 0x4, R14 ;  /* 0x00000004090a7825 */ /* 0x000fca00078e020e */
[----:B------:R-:W2:Y:S04]  /*04c0*/  LDG.E R12, desc[UR4][R4.64+0xc] ;  /* 0x00000c04040c7981 */ /* 0x000ea8000c1e1900 */
[----:B------:R-:W2:Y:S04]  /*04d0*/  LDG.E R11, desc[UR4][R10.64] ;  /* 0x000000040a0b7981 */ /* 0x000ea8000c1e1900 */
[----:B------:R-:W3:Y:S01]  /*04e0*/  LDG.E R13, desc[UR4][R2.64] ;  /* 0x00000004020d7981 */ /* 0x000ee2000c1e1900 */
[----:B------:R-:W-:Y:S01]  /*04f0*/  IADD3 R7, PT, PT, R7, 0x4, RZ ;  /* 0x0000000407077810 */ /* 0x000fe20007ffe0ff */
[----:B------:R-:W-:Y:S01]  /*0500*/  IMAD R6, R9, 0x4, R6 ;  /* 0x0000000409067824 */ /* 0x000fe200078e0206 */
[----:B------:R-:W-:Y:S01]  /*0510*/  IADD3 R8, PT, PT, R8, 0x4, RZ ;  /* 0x0000000408087810 */ /* 0x000fe20007ffe0ff */
[----:B--2---:R-:W-:-:S05]  /*0520*/  IMAD.IADD R12, R12, 0x1, R11 ;  /* 0x000000010c0c7824 */ /* 0x004fca00078e020b */
[----:B---3--:R-:W-:-:S13]  /*0530*/  ISETP.GE.AND P0, PT, R12, R13, PT ;  /* 0x0000000d0c00720c */ /* 0x008fda0003f06270 */
[----:B------:R1:W-:Y:S01]  /*0540*/  @!P0 STG.E desc[UR4][R2.64], R12 ;  /* 0x0000000c02008986 */ /* 0x0003e2000c101904 */
[----:B------:R-:W-:Y:S01]  /*0550*/  BAR.SYNC.DEFER_BLOCKING 0x0 ;  /* 0x0000000000007b1d */ /* 0x000fe20000010000 */
[----:B------:R-:W-:-:S13]  /*0560*/  ISETP.GE.AND P0, PT, R7, R0, PT ;  /* 0x000000000700720c */ /* 0x000fda0003f06270 */
[----:B-1----:R-:W-:Y:S05]  /*0570*/  @!P0 BRA `(.L_x_4) ;  /* 0xfffffffc00608947 */ /* 0x002fea000383ffff */
[----:B------:R-:W-:Y:S05]  /*0580*/  EXIT ;  /* 0x000000000000794d */ /* 0x000fea0003800000 */
.L_x_5:
        /* <DEDUP_REMOVED lines=15> */
.L_x_10:


//--------------------- .text._Z6phase1Piii       --------------------------
	.section	.text._Z6phase1Piii,"ax",@progbits
	.align	128
        .global         _Z6phase1Piii
        .type           _Z6phase1Piii,@function
        .size           _Z6phase1Piii,(.L_x_11 - _Z6phase1Piii)
        .other          _Z6phase1Piii,@"STO_CUDA_ENTRY STV_DEFAULT"
_Z6phase1Piii:
.text._Z6phase1Piii:
[----:B------:R-:W-:Y:S01]  /*0000*/  LDC R1, c[0x0][0x37c] ;  /* 0x0000df00ff017b82 */ /* 0x000fe20000000800 */
[----:B------:R-:W0:Y:S07]  /*0010*/  S2R R15, SR_TID.X ;  /* 0x00000000000f7919 */ /* 0x000e2e0000002100 */
[----:B------:R-:W1:Y:S01]  /*0020*/  LDC.64 R4, c[0x0][0x388] ;  /* 0x0000e200ff047b82 */ /* 0x000e620000000a00 */
[----:B------:R-:W2:Y:S01]  /*0030*/  S2R R3, SR_TID.Y ;  /* 0x0000000000037919 */ /* 0x000ea20000002200 */
[----:B-1----:R-:W-:-:S05]  /*0040*/  SHF.L.U32 R8, R4, 0x5, RZ ;  /* 0x0000000504087819 */ /* 0x002fca00000006ff */
[C---:B0-----:R-:W-:Y:S01]  /*0050*/  IMAD.IADD R9, R8.reuse, 0x1, R15 ;  /* 0x0000000108097824 */ /* 0x041fe200078e020f */
[----:B--2---:R-:W-:-:S04]  /*0060*/  IADD3 R12, PT, PT, R8, R3, RZ ;  /* 0x00000003080c7210 */ /* 0x004fc80007ffe0ff */
[----:B------:R-:W-:-:S04]  /*0070*/  VIMNMX R0, PT, PT, R12, R9, !PT ;  /* 0x000000090c007248 */ /* 0x000fc80007fe0100 */
[----:B------:R-:W-:-:S13]  /*0080*/  ISETP.GE.AND P0, PT, R0, R5, PT ;  /* 0x000000050000720c */ /* 0x000fda0003f06270 */
[----:B------:R-:W-:Y:S05]  /*0090*/  @P0 EXIT ;  /* 0x000000000000094d */ /* 0x000fea0003800000 */
[----:B------:R-:W-:-:S13]  /*00a0*/  ISETP.NE.AND P0, PT, R8, 0x7fffffe0, PT ;  /* 0x7fffffe00800780c */ /* 0x000fda0003f05270 */
[----:B------:R-:W-:Y:S05]  /*00b0*/  @!P0 EXIT ;  /* 0x000000000000894d */ /* 0x000fea0003800000 */
[C---:B------:R-:W-:Y:S01]  /*00c0*/  VIADD R13, R8.reuse, 0x1 ;  /* 0x00000001080d7836 */ /* 0x040fe20000000000 */
[----:B------:R-:W-:Y:S01]  /*00d0*/  IADD3 R0, PT, PT, R8, 0x20, RZ ;  /* 0x0000002008007810 */ /* 0x000fe20007ffe0ff */
[----:B------:R-:W0:Y:S01]  /*00e0*/  LDC.64 R6, c[0x0][0x380] ;  /* 0x0000e000ff067b82 */ /* 0x000e220000000a00 */
[----:B------:R-:W1:Y:S01]  /*00f0*/  LDCU.64 UR4, c[0x0][0x358] ;  /* 0x00006b00ff0477ac */ /* 0x000e620008000a00 */
[----:B------:R-:W-:Y:S01]  /*0100*/  IMAD.MOV.U32 R4, RZ, RZ, R8 ;  /* 0x000000ffff047224 */ /* 0x000fe200078e0008 */
[----:B------:R-:W-:-:S04]  /*0110*/  VIMNMX R3, PT, PT, R0, R13, !PT ;  /* 0x0000000d00037248 */ /* 0x000fc80007fe0100 */
[----:B------:R-:W-:Y:S02]  /*0120*/  LOP3.LUT R2, R3, 0x1, RZ, 0xc0, !PT ;  /* 0x0000000103027812 */ /* 0x000fe400078ec0ff */
[----:B------:R-:W-:Y:S02]  /*0130*/  IADD3 R3, PT, PT, R8, -R3, RZ ;  /* 0x8000000308037210 */ /* 0x000fe40007ffe0ff */
[----:B------:R-:W-:Y:S02]  /*0140*/  ISETP.NE.U32.AND P1, PT, R2, 0x1, PT ;  /* 0x000000010200780c */ /* 0x000fe40003f25070 */
[----:B------:R-:W-:Y:S01]  /*0150*/  ISETP.GT.U32.AND P0, PT, R3, -0x4, PT ;  /* 0xfffffffc0300780c */ /* 0x000fe20003f04070 */
[----:B------:R-:W-:-:S04]  /*0160*/  IMAD R3, R12, R5, R9 ;  /* 0x000000050c037224 */ /* 0x000fc800078e0209 */
[----:B0-----:R-:W-:-:S06]  /*0170*/  IMAD.WIDE R2, R3, 0x4, R6 ;  /* 0x0000000403027825 */ /* 0x001fcc00078e0206 */
[----:B-1----:R-:W-:Y:S05]  /*0180*/  @P1 BRA `(.L_x_6) ;  /* 0x0000000000301947 */ /* 0x002fea0003800000 */
[-C--:B------:R-:W-:Y:S01]  /*0190*/  IMAD R11, R12, R5.reuse, R8 ;  /* 0x000000050c0b7224 */ /* 0x080fe200078e0208 */
[----:B------:R-:W2:Y:S01]  /*01a0*/  LDG.E R4, desc[UR4][R2.64] ;  /* 0x0000000402047981 */ /* 0x000ea2000c1e1900 */
[----:B------:R-:W-:Y:S02]  /*01b0*/  IMAD R9, R8, R5, R9 ;  /* 0x0000000508097224 */ /* 0x000fe400078e0209 */
[----:B------:R-:W-:-:S04]  /*01c0*/  IMAD.WIDE R10, R11, 0x4, R6 ;  /* 0x000000040b0a7825 */ /* 0x000fc800078e0206 */
[----:B------:R-:W-:Y:S02]  /*01d0*/  IMAD.WIDE R6, R9, 0x4, R6 ;  /* 0x0000000409067825 */ /* 0x000fe400078e0206 */
[----:B------:R-:W3:Y:S04]  /*01e0*/  LDG.E R10, desc[UR4][R10.64] ;  /* 0x000000040a0a7981 */ /* 0x000ee8000c1e1900 */
[----:B------:R-:W3:Y:S02]  /*01f0*/  LDG.E R7, desc[UR4][R6.64] ;  /* 0x0000000406077981 */ /* 0x000ee4000c1e1900 */
[----:B---3--:R-:W-:-:S04]  /*0200*/  IADD3 R9, PT, PT, R10, R7, RZ ;  /* 0x000000070a097210 */ /* 0x008fc80007ffe0ff */
[----:B--2---:R-:W-:-:S13]  /*0210*/  ISETP.GE.AND P1, PT, R9, R4, PT ;  /* 0x000000040900720c */ /* 0x004fda0003f26270 */
[----:B------:R0:W-:Y:S01]  /*0220*/  @!P1 STG.E desc[UR4][R2.64], R9 ;  /* 0x0000000902009986 */ /* 0x0001e2000c101904 */
[----:B------:R-:W-:Y:S01]  /*0230*/  IMAD.MOV.U32 R4, RZ, RZ, R13 ;  /* 0x000000ffff047224 */ /* 0x000fe200078e000d */
[----:B------:R-:W-:Y:S06]  /*0240*/  BAR.SYNC.DEFER_BLOCKING 0x0 ;  /* 0x0000000000007b1d */ /* 0x000fec0000010000 */
.L_x_6:
[----:B------:R-:W-:Y:S05]  /*0250*/  @P0 EXIT ;  /* 0x000000000000094d */ /* 0x000fea0003800000 */
[-C--:B------:R-:W-:Y:S02]  /*0260*/  IMAD R7, R4, R5.reuse, R15 ;  /* 0x0000000504077224 */ /* 0x080fe400078e020f */
[----:B------:R-:W-:-:S03]  /*0270*/  IMAD R5, R12, R5, R4 ;  /* 0x000000050c057224 */ /* 0x000fc600078e0204 */
[----:B------:R-:W-:-:S07]  /*0280*/  IADD3 R8, PT, PT, R8, R7, RZ ;  /* 0x0000000708087210 */ /* 0x000fce0007ffe0ff */
.L_x_7:
        /* <DEDUP_REMOVED lines=41> */
.L_x_8:
        /* <DEDUP_REMOVED lines=14> */
.L_x_11:


//--------------------- .nv.shared.reserved.0     --------------------------
	.section	.nv.shared.reserved.0,"aw",@nobits
	.weak		__nv_reservedSMEM_offset_0_alias
	.size		__nv_reservedSMEM_offset_0_alias, 0, 64
	.other		__nv_reservedSMEM_offset_0_alias,@"STO_CUDA_RESERVED_SHARED STV_DEFAULT"
__nv_reservedSMEM_offset_0_alias:
	.zero		0
	.zero		64


//--------------------- .nv.constant0._Z6phase3Piii --------------------------
	.section	.nv.constant0._Z6phase3Piii,"a",@progbits
	.sectionflags	@""
	.align	4
.nv.constant0._Z6phase3Piii:
	.zero		912


//--------------------- .nv.constant0._Z6phase2Piii --------------------------
	.section	.nv.constant0._Z6phase2Piii,"a",@progbits
	.sectionflags	@""
	.align	4
.nv.constant0._Z6phase2Piii:
	.zero		912


//--------------------- .nv.constant0._Z6phase1Piii --------------------------
	.section	.nv.constant0._Z6phase1Piii,"a",@progbits
	.sectionflags	@""
	.align	4
.nv.constant0._Z6phase1Piii:
	.zero		912


//--------------------- SYMBOLS --------------------------

	.type		.nv.reservedSmem.offset0,@object
	.size		.nv.reservedSmem.offset0,0x4
